	.headerflags	@"EF_CUDA_TEXMODE_UNIFIED EF_CUDA_64BIT_ADDRESS EF_CUDA_ACCELERATORS EF_CUDA_SM90 EF_CUDA_VIRTUAL_SM(EF_CUDA_SM90)"
	.elftype	@"ET_EXEC"


//--------------------- .nv.info                  --------------------------
	.section	.nv.info,"",@"SHT_CUDA_INFO"
	.align	4


	//----- nvinfo : EIATTR_REGCOUNT
	.align		4
        /*0000*/ 	.byte	0x04, 0x2f
        /*0002*/ 	.short	(.L_1 - .L_0)
	.align		4
.L_0:
        /*0004*/ 	.word	index@(triton_poi_fused_1)
        /*0008*/ 	.word	0x00000016


	//----- nvinfo : EIATTR_MIN_STACK_SIZE
	.align		4
.L_1:
        /*000c*/ 	.byte	0x04, 0x12
        /*000e*/ 	.short	(.L_3 - .L_2)
	.align		4
.L_2:
        /*0010*/ 	.word	index@(triton_poi_fused_1)
        /*0014*/ 	.word	0x00000000


	//----- nvinfo : EIATTR_FRAME_SIZE
	.align		4
.L_3:
        /*0018*/ 	.byte	0x04, 0x11
        /*001a*/ 	.short	(.L_5 - .L_4)
	.align		4
.L_4:
        /*001c*/ 	.word	index@(triton_poi_fused_1)
        /*0020*/ 	.word	0x00000000


	//----- nvinfo : EIATTR_MIN_STACK_SIZE
	.align		4
.L_5:
        /*0024*/ 	.byte	0x04, 0x12
        /*0026*/ 	.short	(.L_7 - .L_6)
	.align		4
.L_6:
        /*0028*/ 	.word	index@(triton_poi_fused_1)
        /*002c*/ 	.word	0x00000000
.L_7:


//--------------------- .nv.info.triton_poi_fused_1 --------------------------
	.section	.nv.info.triton_poi_fused_1,"",@"SHT_CUDA_INFO"
	.sectionflags	@""
	.align	4


	//----- nvinfo : EIATTR_CUDA_API_VERSION
	.align		4
        /*0000*/ 	.byte	0x04, 0x37
        /*0002*/ 	.short	(.L_9 - .L_8)
.L_8:
        /*0004*/ 	.word	0x0000007c


	//----- nvinfo : EIATTR_KPARAM_INFO
	.align		4
.L_9:
        /*0008*/ 	.byte	0x04, 0x17
        /*000a*/ 	.short	(.L_11 - .L_10)
.L_10:
        /*000c*/ 	.word	0x00000000
        /*0010*/ 	.short	0x0003
        /*0012*/ 	.short	0x0014
        /*0014*/ 	.byte	0x00, 0xf0, 0x11, 0x00


	//----- nvinfo : EIATTR_KPARAM_INFO
	.align		4
.L_11:
        /*0018*/ 	.byte	0x04, 0x17
        /*001a*/ 	.short	(.L_13 - .L_12)
.L_12:
        /*001c*/ 	.word	0x00000000
        /*0020*/ 	.short	0x0002
        /*0022*/ 	.short	0x0010
        /*0024*/ 	.byte	0x00, 0xf0, 0x11, 0x00


	//----- nvinfo : EIATTR_KPARAM_INFO
	.align		4
.L_13:
        /*0028*/ 	.byte	0x04, 0x17
        /*002a*/ 	.short	(.L_15 - .L_14)
.L_14:
        /*002c*/ 	.word	0x00000000
        /*0030*/ 	.short	0x0001
        /*0032*/ 	.short	0x0008
        /*0034*/ 	.byte	0x00, 0xf4, 0x21, 0x00


	//----- nvinfo : EIATTR_KPARAM_INFO
	.align		4
.L_15:
        /*0038*/ 	.byte	0x04, 0x17
        /*003a*/ 	.short	(.L_17 - .L_16)
.L_16:
        /*003c*/ 	.word	0x00000000
        /*0040*/ 	.short	0x0000
        /*0042*/ 	.short	0x0000
        /*0044*/ 	.byte	0x00, 0xf4, 0x21, 0x00


	//----- nvinfo : EIATTR_SPARSE_MMA_MASK
	.align		4
.L_17:
        /*0048*/ 	.byte	0x03, 0x50
        /*004a*/ 	.short	0x0000


	//----- nvinfo : EIATTR_MAXREG_COUNT
	.align		4
        /*004c*/ 	.byte	0x03, 0x1b
        /*004e*/ 	.short	0x00ff


	//----- nvinfo : EIATTR_EXIT_INSTR_OFFSETS
	.align		4
        /*0050*/ 	.byte	0x04, 0x1c
        /*0052*/ 	.short	(.L_19 - .L_18)


	//   ....[0]....
.L_18:
        /*0054*/ 	.word	0x000003e0


	//   ....[1]....
        /*0058*/ 	.word	0x00000430


	//----- nvinfo : EIATTR_REQNTID
	.align		4
.L_19:
        /*005c*/ 	.byte	0x04, 0x10
        /*005e*/ 	.short	(.L_21 - .L_20)
.L_20:
        /*0060*/ 	.word	0x00000080
        /*0064*/ 	.word	0x00000001
        /*0068*/ 	.word	0x00000001


	//----- nvinfo : EIATTR_CBANK_PARAM_SIZE
	.align		4
.L_21:
        /*006c*/ 	.byte	0x03, 0x19
        /*006e*/ 	.short	0x0018


	//----- nvinfo : EIATTR_PARAM_CBANK
	.align		4
        /*0070*/ 	.byte	0x04, 0x0a
        /*0072*/ 	.short	(.L_23 - .L_22)
	.align		4
.L_22:
        /*0074*/ 	.word	index@(.nv.constant0.triton_poi_fused_1)
        /*0078*/ 	.short	0x0210
        /*007a*/ 	.short	0x0018


	//----- nvinfo : EIATTR_SW_WAR
	.align		4
.L_23:
        /*007c*/ 	.byte	0x04, 0x36
        /*007e*/ 	.short	(.L_25 - .L_24)
.L_24:
        /*0080*/ 	.word	0x00000008
.L_25:


//--------------------- .nv.callgraph             --------------------------
	.section	.nv.callgraph,"",@"SHT_CUDA_CALLGRAPH"
	.align	4
	.sectionentsize	8
	.align		4
        /*0000*/ 	.word	0x00000000
	.align		4
        /*0004*/ 	.word	0xffffffff
	.align		4
        /*0008*/ 	.word	0x00000000
	.align		4
        /*000c*/ 	.word	0xfffffffe
	.align		4
        /*0010*/ 	.word	0x00000000
	.align		4
        /*0014*/ 	.word	0xfffffffd
	.align		4
        /*0018*/ 	.word	0x00000000
	.align		4
        /*001c*/ 	.word	0xfffffffc


//--------------------- .text.triton_poi_fused_1  --------------------------
	.section	.text.triton_poi_fused_1,"ax",@progbits
	.sectionflags	@"SHF_BARRIERS=1"
	.align	128
        .global         triton_poi_fused_1
        .type           triton_poi_fused_1,@function
        .size           triton_poi_fused_1,(.L_x_1 - triton_poi_fused_1)
        .other          triton_poi_fused_1,@"STO_CUDA_ENTRY STV_DEFAULT"
triton_poi_fused_1:
.text.triton_poi_fused_1:
[----:B------:R-:W0:Y:S02]  /*0000*/  LDC R1, c[0x0][0x28] ;  /* 0x00000a00ff017b82 */ /* 0x000e240000000800 */
[----:B------:R-:W1:Y:S01]  /*0010*/  S2R R16, SR_TID.X ;  /* 0x0000000000107919 */ /* 0x000e620000002100 */
[----:B------:R-:W2:Y:S01]  /*0020*/  LDC.64 R8, c[0x0][0x210] ;  /* 0x00008400ff087b82 */ /* 0x000ea20000000a00 */
[----:B------:R-:W-:Y:S01]  /*0030*/  CS2R R6, SRZ ;  /* 0x0000000000067805 */ /* 0x000fe2000001ff00 */
[----:B------:R-:W-:Y:S01]  /*0040*/  ULDC.64 UR6, c[0x0][0x208] ;  /* 0x0000820000067ab9 */ /* 0x000fe20000000a00 */
[----:B------:R-:W3:Y:S01]  /*0050*/  S2R R2, SR_CTAID.Y ;  /* 0x0000000000027919 */ /* 0x000ee20000002600 */
[----:B------:R-:W4:Y:S01]  /*0060*/  S2R R0, SR_CTAID.X ;  /* 0x0000000000007919 */ /* 0x000f220000002500 */
[----:B-1----:R-:W-:Y:S01]  /*0070*/  SHF.R.U32.HI R17, RZ, 0x4, R16 ;  /* 0x00000004ff117819 */ /* 0x002fe20000011610 */
[----:B------:R-:W-:Y:S02]  /*0080*/  IMAD.SHL.U32 R3, R16, 0x4, RZ ;  /* 0x0000000410037824 */ /* 0x000fe400078e00ff */
[----:B---3--:R-:W-:Y:S01]  /*0090*/  IMAD.SHL.U32 R2, R2, 0x10, RZ ;  /* 0x0000001002027824 */ /* 0x008fe200078e00ff */
[----:B------:R-:W-:Y:S01]  /*00a0*/  SGXT.U32 R17, R17, 0x3 ;  /* 0x000000031111781a */ /* 0x000fe20000000000 */
[----:B----4-:R-:W-:-:S03]  /*00b0*/  IMAD.SHL.U32 R0, R0, 0x40, RZ ;  /* 0x0000004000007824 */ /* 0x010fc600078e00ff */
[----:B------:R-:W-:Y:S02]  /*00c0*/  LOP3.LUT R5, R2, 0x8, R17, 0xfe, !PT ;  /* 0x0000000802057812 */ /* 0x000fe400078efe11 */
[----:B------:R-:W-:Y:S02]  /*00d0*/  LOP3.LUT R10, R2, R17, RZ, 0xfc, !PT ;  /* 0x00000011020a7212 */ /* 0x000fe400078efcff */
[----:B------:R-:W-:Y:S02]  /*00e0*/  LOP3.LUT R11, R0, 0x3c, R3, 0xf8, !PT ;  /* 0x0000003c000b7812 */ /* 0x000fe400078ef803 */
[C---:B------:R-:W-:Y:S02]  /*00f0*/  ISETP.GE.AND P1, PT, R5.reuse, 0x10, PT ;  /* 0x000000100500780c */ /* 0x040fe40003f26270 */
[C---:B------:R-:W-:Y:S01]  /*0100*/  ISETP.GE.AND P0, PT, R10.reuse, 0x10, PT ;  /* 0x000000100a00780c */ /* 0x040fe20003f06270 */
[--C-:B------:R-:W-:Y:S01]  /*0110*/  IMAD R15, R5, 0x1000, R11.reuse ;  /* 0x00001000050f7824 */ /* 0x100fe200078e020b */
[----:B------:R-:W-:Y:S01]  /*0120*/  CS2R R4, SRZ ;  /* 0x0000000000047805 */ /* 0x000fe2000001ff00 */
[----:B------:R-:W-:Y:S01]  /*0130*/  IMAD R13, R10, 0x1000, R11 ;  /* 0x000010000a0d7824 */ /* 0x000fe200078e020b */
[----:B------:R-:W-:Y:S01]  /*0140*/  CS2R R10, SRZ ;  /* 0x00000000000a7805 */ /* 0x000fe2000001ff00 */
[----:B--2---:R-:W-:-:S04]  /*0150*/  IMAD.WIDE R14, R15, 0x4, R8 ;  /* 0x000000040f0e7825 */ /* 0x004fc800078e0208 */
[----:B------:R-:W-:Y:S01]  /*0160*/  IMAD.WIDE R12, R13, 0x4, R8 ;  /* 0x000000040d0c7825 */ /* 0x000fe200078e0208 */
[----:B------:R-:W-:Y:S01]  /*0170*/  CS2R R8, SRZ ;  /* 0x0000000000087805 */ /* 0x000fe2000001ff00 */
[----:B------:R1:W2:Y:S05]  /*0180*/  @!P1 LDG.E.EL.128 R4, desc[UR6][R14.64] ;  /* 0x000000060e049981 */ /* 0x0002aa000c2e1d00 */
[----:B------:R-:W3:Y:S01]  /*0190*/  @!P0 LDG.E.EL.128 R8, desc[UR6][R12.64] ;  /* 0x000000060c088981 */ /* 0x000ee2000c2e1d00 */
[----:B------:R-:W4:Y:S01]  /*01a0*/  S2UR UR5, SR_CgaCtaId ;  /* 0x00000000000579c3 */ /* 0x000f220000008800 */
[----:B------:R-:W-:Y:S01]  /*01b0*/  IMAD.SHL.U32 R18, R16, 0x40, RZ ;  /* 0x0000004010127824 */ /* 0x000fe200078e00ff */
[----:B------:R-:W-:Y:S01]  /*01c0*/  UMOV UR4, 0x400 ;  /* 0x0000040000047882 */ /* 0x000fe20000000000 */
[----:B------:R-:W-:-:S02]  /*01d0*/  SHF.R.U32.HI R19, RZ, 0x2, R16 ;  /* 0x00000002ff137819 */ /* 0x000fc40000011610 */
[----:B-1----:R-:W-:Y:S02]  /*01e0*/  LOP3.LUT R14, R16, 0x7c, RZ, 0xc0, !PT ;  /* 0x0000007c100e7812 */ /* 0x002fe400078ec0ff */
[----:B------:R-:W-:Y:S02]  /*01f0*/  LOP3.LUT R18, R18, 0x3c0, RZ, 0xc0, !PT ;  /* 0x000003c012127812 */ /* 0x000fe400078ec0ff */
[----:B------:R-:W-:Y:S02]  /*0200*/  SGXT.U32 R19, R19, 0x5 ;  /* 0x000000051313781a */ /* 0x000fe40000000000 */
[----:B------:R-:W-:Y:S02]  /*0210*/  LOP3.LUT R17, R18, R17, RZ, 0xfc, !PT ;  /* 0x0000001112117212 */ /* 0x000fe400078efcff */
[----:B------:R-:W-:Y:S02]  /*0220*/  LOP3.LUT R2, R2, 0xc, R3, 0xf8, !PT ;  /* 0x0000000c02027812 */ /* 0x000fe400078ef803 */
[----:B------:R-:W-:-:S02]  /*0230*/  LOP3.LUT R19, R0, R19, RZ, 0xfc, !PT ;  /* 0x0000001300137212 */ /* 0x000fc400078efcff */
[----:B------:R-:W-:Y:S01]  /*0240*/  ISETP.GE.AND P0, PT, R2, 0x10, PT ;  /* 0x000000100200780c */ /* 0x000fe20003f06270 */
[----:B----4-:R-:W-:-:S06]  /*0250*/  UPRMT UR4, UR5, 0x654, UR4 ;  /* 0x0000065405047896 */ /* 0x010fcc0008000004 */
[----:B------:R-:W-:Y:S01]  /*0260*/  VIADD R18, R18, UR4 ;  /* 0x0000000412127c36 */ /* 0x000fe20008000000 */
[----:B------:R-:W-:-:S03]  /*0270*/  LEA R14, R14, UR4, 0x2 ;  /* 0x000000040e0e7c11 */ /* 0x000fc6000f8e10ff */
[----:B------:R-:W-:Y:S01]  /*0280*/  IMAD R18, R17, 0x4, R18 ;  /* 0x0000000411127824 */ /* 0x000fe200078e0212 */
[----:B------:R-:W-:-:S04]  /*0290*/  LOP3.LUT R17, R3, 0x1fc, RZ, 0xc0, !PT ;  /* 0x000001fc03117812 */ /* 0x000fc800078ec0ff */
[C---:B------:R-:W-:Y:S01]  /*02a0*/  LOP3.LUT R0, R17.reuse, 0x200, RZ, 0xfc, !PT ;  /* 0x0000020011007812 */ /* 0x040fe200078efcff */
[----:B------:R-:W-:-:S03]  /*02b0*/  IMAD R14, R17, 0x4, R14 ;  /* 0x00000004110e7824 */ /* 0x000fc600078e020e */
[----:B------:R-:W-:-:S05]  /*02c0*/  LOP3.LUT R0, R0, 0x3f0, RZ, 0xc0, !PT ;  /* 0x000003f000007812 */ /* 0x000fca00078ec0ff */
[----:B------:R-:W-:-:S04]  /*02d0*/  VIADD R0, R0, UR4 ;  /* 0x0000000400007c36 */ /* 0x000fc80008000000 */
[----:B------:R-:W-:Y:S01]  /*02e0*/  IMAD R0, R17, 0x4, R0 ;  /* 0x0000000411007824 */ /* 0x000fe200078e0200 */
[----:B--2---:R-:W-:Y:S04]  /*02f0*/  STS [R18+0x20], R4 ;  /* 0x0000200412007388 */ /* 0x004fe80000000800 */
[----:B------:R1:W-:Y:S04]  /*0300*/  STS [R18+0x70], R5 ;  /* 0x0000700512007388 */ /* 0x0003e80000000800 */
[----:B------:R-:W-:Y:S04]  /*0310*/  STS [R18+0xc0], R6 ;  /* 0x0000c00612007388 */ /* 0x000fe80000000800 */
[----:B------:R2:W-:Y:S01]  /*0320*/  STS [R18+0x110], R7 ;  /* 0x0001100712007388 */ /* 0x0005e20000000800 */
[----:B-1----:R-:W1:Y:S03]  /*0330*/  LDC.64 R4, c[0x0][0x218] ;  /* 0x00008600ff047b82 */ /* 0x002e660000000a00 */
[----:B---3--:R-:W-:Y:S04]  /*0340*/  STS [R18], R8 ;  /* 0x0000000812007388 */ /* 0x008fe80000000800 */
[----:B------:R-:W-:Y:S01]  /*0350*/  STS [R18+0x50], R9 ;  /* 0x0000500912007388 */ /* 0x000fe20000000800 */
[----:B--2---:R-:W-:-:S03]  /*0360*/  IMAD R7, R2, 0x400, R19 ;  /* 0x0000040002077824 */ /* 0x004fc600078e0213 */
[----:B------:R-:W-:Y:S01]  /*0370*/  STS [R18+0xa0], R10 ;  /* 0x0000a00a12007388 */ /* 0x000fe20000000800 */
[----:B------:R-:W-:-:S03]  /*0380*/  IMAD.SHL.U32 R7, R7, 0x4, RZ ;  /* 0x0000000407077824 */ /* 0x000fc600078e00ff */
[----:B------:R-:W-:Y:S01]  /*0390*/  STS [R18+0xf0], R11 ;  /* 0x0000f00b12007388 */ /* 0x000fe20000000800 */
[----:B------:R-:W-:Y:S01]  /*03a0*/  BAR.SYNC.DEFER_BLOCKING 0x0 ;  /* 0x0000000000007b1d */ /* 0x000fe20000010000 */
[----:B-1----:R-:W-:-:S05]  /*03b0*/  IMAD.WIDE R2, R7, 0x4, R4 ;  /* 0x0000000407027825 */ /* 0x002fca00078e0204 */
[----:B------:R-:W1:Y:S04]  /*03c0*/  LDS.128 R12, [R14] ;  /* 0x000000000e0c7984 */ /* 0x000e680000000c00 */
[----:B-1----:R1:W-:Y:S01]  /*03d0*/  @!P0 STG.E.128 desc[UR6][R2.64], R12 ;  /* 0x0000000c02008986 */ /* 0x0023e2000c101d06 */
[----:B------:R-:W-:Y:S05]  /*03e0*/  @P0 EXIT ;  /* 0x000000000000094d */ /* 0x000fea0003800000 */
[----:B------:R-:W0:Y:S01]  /*03f0*/  LDS.128 R8, [R0+0x800] ;  /* 0x0008000000087984 */ /* 0x000e220000000c00 */
[----:B------:R-:W-:-:S05]  /*0400*/  LOP3.LUT R7, R7, 0x80, RZ, 0xfc, !PT ;  /* 0x0000008007077812 */ /* 0x000fca00078efcff */
[----:B------:R-:W-:-:S05]  /*0410*/  IMAD.WIDE R4, R7, 0x4, R4 ;  /* 0x0000000407047825 */ /* 0x000fca00078e0204 */
[----:B0-----:R-:W-:Y:S01]  /*0420*/  STG.E.128 desc[UR6][R4.64], R8 ;  /* 0x0000000804007986 */ /* 0x001fe2000c101d06 */
[----:B------:R-:W-:Y:S05]  /*0430*/  EXIT ;  /* 0x000000000000794d */ /* 0x000fea0003800000 */
.L_x_0:
[----:B------:R-:W-:-:S00]  /*0440*/  BRA `(.L_x_0) ;  /* 0xfffffffc00fc7947 */ /* 0x000fc0000383ffff */
[----:B------:R-:W-:-:S00]  /*0450*/  NOP ;  /* 0x0000000000007918 */ /* 0x000fc00000000000 */
        /* <DEDUP_REMOVED lines=10> */
.L_x_1:


//--------------------- .nv.shared.triton_poi_fused_1 --------------------------
	.section	.nv.shared.triton_poi_fused_1,"aw",@nobits
	.sectionflags	@""
	.align	16
	.zero		1024


//--------------------- .nv.constant0.triton_poi_fused_1 --------------------------
	.section	.nv.constant0.triton_poi_fused_1,"a",@progbits
	.sectionflags	@""
	.align	4
.nv.constant0.triton_poi_fused_1:
	.zero		552
